//
// Generated by NVIDIA NVVM Compiler
//
// Compiler Build ID: CL-36424714
// Cuda compilation tools, release 13.0, V13.0.88
// Based on NVVM 20.0.0
//

.version 9.0
.target sm_100
.address_size 64

	// .globl	_Z18rgb_to_gray_kernelPKhPhi

.visible .entry _Z18rgb_to_gray_kernelPKhPhi(
	.param .u64 .ptr .align 1 _Z18rgb_to_gray_kernelPKhPhi_param_0,
	.param .u64 .ptr .align 1 _Z18rgb_to_gray_kernelPKhPhi_param_1,
	.param .u32 _Z18rgb_to_gray_kernelPKhPhi_param_2
)
{
	.reg .pred 	%p<2>;
	.reg .b16 	%rs<4>;
	.reg .b32 	%r<10>;
	.reg .b32 	%f<9>;
	.reg .b64 	%rd<9>;

	ld.param.u64 	%rd1, [_Z18rgb_to_gray_kernelPKhPhi_param_0];
	ld.param.u64 	%rd2, [_Z18rgb_to_gray_kernelPKhPhi_param_1];
	ld.param.u32 	%r2, [_Z18rgb_to_gray_kernelPKhPhi_param_2];
	mov.u32 	%r3, %ntid.x;
	mov.u32 	%r4, %ctaid.x;
	mov.u32 	%r5, %tid.x;
	mad.lo.s32 	%r1, %r3, %r4, %r5;
	setp.ge.s32 	%p1, %r1, %r2;
	@%p1 bra 	$L__BB0_2;
	cvta.to.global.u64 	%rd3, %rd1;
	cvta.to.global.u64 	%rd4, %rd2;
	mul.lo.s32 	%r6, %r1, 3;
	cvt.s64.s32 	%rd5, %r6;
	add.s64 	%rd6, %rd3, %rd5;
	ld.global.u8 	%rs1, [%rd6];
	ld.global.u8 	%rs2, [%rd6+1];
	ld.global.u8 	%rs3, [%rd6+2];
	cvt.rn.f32.u16 	%f1, %rs1;
	cvt.rn.f32.u16 	%f2, %rs2;
	mul.f32 	%f3, %f2, 0f3F1645A2;
	fma.rn.f32 	%f4, %f1, 0f3E991687, %f3;
	cvt.rn.f32.u16 	%f5, %rs3;
	fma.rn.f32 	%f6, %f5, 0f3DE978D5, %f4;
	add.f32 	%f7, %f6, 0f3F000000;
	cvt.rmi.f32.f32 	%f8, %f7;
	cvt.rzi.s32.f32 	%r7, %f8;
	max.s32 	%r8, %r7, 0;
	min.s32 	%r9, %r8, 255;
	cvt.s64.s32 	%rd7, %r1;
	add.s64 	%rd8, %rd4, %rd7;
	st.global.u8 	[%rd8], %r9;
$L__BB0_2:
	ret;

}
	// .globl	_Z18hist_kernel_atomicPKhPii
.visible .entry _Z18hist_kernel_atomicPKhPii(
	.param .u64 .ptr .align 1 _Z18hist_kernel_atomicPKhPii_param_0,
	.param .u64 .ptr .align 1 _Z18hist_kernel_atomicPKhPii_param_1,
	.param .u32 _Z18hist_kernel_atomicPKhPii_param_2
)
{
	.reg .pred 	%p<2>;
	.reg .b32 	%r<8>;
	.reg .b64 	%rd<9>;

	ld.param.u64 	%rd1, [_Z18hist_kernel_atomicPKhPii_param_0];
	ld.param.u64 	%rd2, [_Z18hist_kernel_atomicPKhPii_param_1];
	ld.param.u32 	%r2, [_Z18hist_kernel_atomicPKhPii_param_2];
	mov.u32 	%r3, %ntid.x;
	mov.u32 	%r4, %ctaid.x;
	mov.u32 	%r5, %tid.x;
	mad.lo.s32 	%r1, %r3, %r4, %r5;
	setp.ge.s32 	%p1, %r1, %r2;
	@%p1 bra 	$L__BB1_2;
	cvta.to.global.u64 	%rd3, %rd1;
	cvta.to.global.u64 	%rd4, %rd2;
	cvt.s64.s32 	%rd5, %r1;
	add.s64 	%rd6, %rd3, %rd5;
	ld.global.u8 	%r6, [%rd6];
	mul.wide.u32 	%rd7, %r6, 4;
	add.s64 	%rd8, %rd4, %rd7;
	atom.global.add.u32 	%r7, [%rd8], 1;
$L__BB1_2:
	ret;

}
	// .globl	_Z16apply_map_kernelPKhPhPKii
.visible .entry _Z16apply_map_kernelPKhPhPKii(
	.param .u64 .ptr .align 1 _Z16apply_map_kernelPKhPhPKii_param_0,
	.param .u64 .ptr .align 1 _Z16apply_map_kernelPKhPhPKii_param_1,
	.param .u64 .ptr .align 1 _Z16apply_map_kernelPKhPhPKii_param_2,
	.param .u32 _Z16apply_map_kernelPKhPhPKii_param_3
)
{
	.reg .pred 	%p<2>;
	.reg .b32 	%r<8>;
	.reg .b64 	%rd<12>;

	ld.param.u64 	%rd1, [_Z16apply_map_kernelPKhPhPKii_param_0];
	ld.param.u64 	%rd2, [_Z16apply_map_kernelPKhPhPKii_param_1];
	ld.param.u64 	%rd3, [_Z16apply_map_kernelPKhPhPKii_param_2];
	ld.param.u32 	%r2, [_Z16apply_map_kernelPKhPhPKii_param_3];
	mov.u32 	%r3, %ntid.x;
	mov.u32 	%r4, %ctaid.x;
	mov.u32 	%r5, %tid.x;
	mad.lo.s32 	%r1, %r3, %r4, %r5;
	setp.ge.s32 	%p1, %r1, %r2;
	@%p1 bra 	$L__BB2_2;
	cvta.to.global.u64 	%rd4, %rd1;
	cvta.to.global.u64 	%rd5, %rd3;
	cvta.to.global.u64 	%rd6, %rd2;
	cvt.s64.s32 	%rd7, %r1;
	add.s64 	%rd8, %rd4, %rd7;
	ld.global.u8 	%r6, [%rd8];
	mul.wide.u32 	%rd9, %r6, 4;
	add.s64 	%rd10, %rd5, %rd9;
	ld.global.u32 	%r7, [%rd10];
	add.s64 	%rd11, %rd6, %rd7;
	st.global.u8 	[%rd11], %r7;
$L__BB2_2:
	ret;

}


// ===== COMPILED SASS (sm_100) =====

	.target	sm_100

	.elftype	@"ET_EXEC"


//--------------------- .note.nv.tkinfo           --------------------------
	.section	.note.nv.tkinfo,"",@"SHT_NOTE"
	.sectionflags	@"SHF_NOTE_NV_TKINFO"
	.tkinfo
        /*0018*/ 	.word	0x00000002
        /*0030*/ 	.string	""
        /*0030*/ 	.string	"ptxas"
        /*0030*/ 	.string	"Cuda compilation tools, release 13.0, V13.0.88"
        /*0030*/ 	.string	"Build cuda_13.0.r13.0/compiler.36424714_0"
        /*0030*/ 	.string	"-arch sm_100 -m 64 "



//--------------------- .note.nv.cuinfo           --------------------------
	.section	.note.nv.cuinfo,"",@"SHT_NOTE"
	.sectionflags	@"SHF_NOTE_NV_CUINFO"
        /*0018*/ 	.short	0x0002
        /*001a*/ 	.short	0x0064
        /*001c*/ 	.short	0x0082
	.zero		2


//--------------------- .nv.info                  --------------------------
	.section	.nv.info,"",@"SHT_CUDA_INFO"
	.align	4


	//----- nvinfo : EIATTR_REGCOUNT
	.align		4
        /*0000*/ 	.byte	0x04, 0x2f
        /*0002*/ 	.short	(.L_1 - .L_0)
	.align		4
.L_0:
        /*0004*/ 	.word	index@(_Z18rgb_to_gray_kernelPKhPhi)
        /*0008*/ 	.word	0x0000000a


	//----- nvinfo : EIATTR_FRAME_SIZE
	.align		4
.L_1:
        /*000c*/ 	.byte	0x04, 0x11
        /*000e*/ 	.short	(.L_3 - .L_2)
	.align		4
.L_2:
        /*0010*/ 	.word	index@(_Z18rgb_to_gray_kernelPKhPhi)
        /*0014*/ 	.word	0x00000000


	//----- nvinfo : EIATTR_REGCOUNT
	.align		4
.L_3:
        /*0018*/ 	.byte	0x04, 0x2f
        /*001a*/ 	.short	(.L_5 - .L_4)
	.align		4
.L_4:
        /*001c*/ 	.word	index@(_Z18hist_kernel_atomicPKhPii)
        /*0020*/ 	.word	0x0000000a


	//----- nvinfo : EIATTR_FRAME_SIZE
	.align		4
.L_5:
        /*0024*/ 	.byte	0x04, 0x11
        /*0026*/ 	.short	(.L_7 - .L_6)
	.align		4
.L_6:
        /*0028*/ 	.word	index@(_Z18hist_kernel_atomicPKhPii)
        /*002c*/ 	.word	0x00000000


	//----- nvinfo : EIATTR_REGCOUNT
	.align		4
.L_7:
        /*0030*/ 	.byte	0x04, 0x2f
        /*0032*/ 	.short	(.L_9 - .L_8)
	.align		4
.L_8:
        /*0034*/ 	.word	index@(_Z16apply_map_kernelPKhPhPKii)
        /*0038*/ 	.word	0x0000000a


	//----- nvinfo : EIATTR_FRAME_SIZE
	.align		4
.L_9:
        /*003c*/ 	.byte	0x04, 0x11
        /*003e*/ 	.short	(.L_11 - .L_10)
	.align		4
.L_10:
        /*0040*/ 	.word	index@(_Z16apply_map_kernelPKhPhPKii)
        /*0044*/ 	.word	0x00000000


	//----- nvinfo : EIATTR_MIN_STACK_SIZE
	.align		4
.L_11:
        /*0048*/ 	.byte	0x04, 0x12
        /*004a*/ 	.short	(.L_13 - .L_12)
	.align		4
.L_12:
        /*004c*/ 	.word	index@(_Z16apply_map_kernelPKhPhPKii)
        /*0050*/ 	.word	0x00000000


	//----- nvinfo : EIATTR_MIN_STACK_SIZE
	.align		4
.L_13:
        /*0054*/ 	.byte	0x04, 0x12
        /*0056*/ 	.short	(.L_15 - .L_14)
	.align		4
.L_14:
        /*0058*/ 	.word	index@(_Z18hist_kernel_atomicPKhPii)
        /*005c*/ 	.word	0x00000000


	//----- nvinfo : EIATTR_MIN_STACK_SIZE
	.align		4
.L_15:
        /*0060*/ 	.byte	0x04, 0x12
        /*0062*/ 	.short	(.L_17 - .L_16)
	.align		4
.L_16:
        /*0064*/ 	.word	index@(_Z18rgb_to_gray_kernelPKhPhi)
        /*0068*/ 	.word	0x00000000
.L_17:


//--------------------- .nv.compat                --------------------------
	.section	.nv.compat,"",@"SHT_CUDA_COMPAT_INFO"
	.align	4
        /*0000*/ 	.byte	0x02, 0x09, 0x00, 0x00, 0x02, 0x02, 0x01, 0x00, 0x02, 0x05, 0x05, 0x00, 0x03, 0x07, 0x01, 0x01
        /*0010*/ 	.byte	0x02, 0x03, 0x00, 0x00, 0x02, 0x06, 0x01, 0x00, 0x04, 0x0b, 0x08, 0x00, 0x09, 0x00, 0x00, 0x00
        /*0020*/ 	.byte	0x00, 0x00, 0x00, 0x00


//--------------------- .nv.info._Z16apply_map_kernelPKhPhPKii --------------------------
	.section	.nv.info._Z16apply_map_kernelPKhPhPKii,"",@"SHT_CUDA_INFO"
	.sectionflags	@""
	.align	4


	//----- nvinfo : EIATTR_CUDA_API_VERSION
	.align		4
        /*0000*/ 	.byte	0x04, 0x37
        /*0002*/ 	.short	(.L_19 - .L_18)
.L_18:
        /*0004*/ 	.word	0x00000082


	//----- nvinfo : EIATTR_KPARAM_INFO
	.align		4
.L_19:
        /*0008*/ 	.byte	0x04, 0x17
        /*000a*/ 	.short	(.L_21 - .L_20)
.L_20:
        /*000c*/ 	.word	0x00000000
        /*0010*/ 	.short	0x0003
        /*0012*/ 	.short	0x0018
        /*0014*/ 	.byte	0x00, 0xf0, 0x11, 0x00


	//----- nvinfo : EIATTR_KPARAM_INFO
	.align		4
.L_21:
        /*0018*/ 	.byte	0x04, 0x17
        /*001a*/ 	.short	(.L_23 - .L_22)
.L_22:
        /*001c*/ 	.word	0x00000000
        /*0020*/ 	.short	0x0002
        /*0022*/ 	.short	0x0010
        /*0024*/ 	.byte	0x00, 0xf5, 0x21, 0x00


	//----- nvinfo : EIATTR_KPARAM_INFO
	.align		4
.L_23:
        /*0028*/ 	.byte	0x04, 0x17
        /*002a*/ 	.short	(.L_25 - .L_24)
.L_24:
        /*002c*/ 	.word	0x00000000
        /*0030*/ 	.short	0x0001
        /*0032*/ 	.short	0x0008
        /*0034*/ 	.byte	0x00, 0xf5, 0x21, 0x00


	//----- nvinfo : EIATTR_KPARAM_INFO
	.align		4
.L_25:
        /*0038*/ 	.byte	0x04, 0x17
        /*003a*/ 	.short	(.L_27 - .L_26)
.L_26:
        /*003c*/ 	.word	0x00000000
        /*0040*/ 	.short	0x0000
        /*0042*/ 	.short	0x0000
        /*0044*/ 	.byte	0x00, 0xf5, 0x21, 0x00


	//----- nvinfo : EIATTR_SPARSE_MMA_MASK
	.align		4
.L_27:
        /*0048*/ 	.byte	0x03, 0x50
        /*004a*/ 	.short	0x0000


	//----- nvinfo : EIATTR_MAXREG_COUNT
	.align		4
        /*004c*/ 	.byte	0x03, 0x1b
        /*004e*/ 	.short	0x00ff


	//----- nvinfo : EIATTR_MERCURY_ISA_VERSION
	.align		4
        /*0050*/ 	.byte	0x03, 0x5f
        /*0052*/ 	.short	0x0101


	//----- nvinfo : EIATTR_VRC_CTA_INIT_COUNT
	.align		4
        /*0054*/ 	.byte	0x02, 0x4a
	.zero		1
	.zero		1


	//----- nvinfo : EIATTR_EXIT_INSTR_OFFSETS
	.align		4
        /*0058*/ 	.byte	0x04, 0x1c
        /*005a*/ 	.short	(.L_29 - .L_28)


	//   ....[0]....
.L_28:
        /*005c*/ 	.word	0x00000070


	//   ....[1]....
        /*0060*/ 	.word	0x00000140


	//----- nvinfo : EIATTR_CBANK_PARAM_SIZE
	.align		4
.L_29:
        /*0064*/ 	.byte	0x03, 0x19
        /*0066*/ 	.short	0x001c


	//----- nvinfo : EIATTR_PARAM_CBANK
	.align		4
        /*0068*/ 	.byte	0x04, 0x0a
        /*006a*/ 	.short	(.L_31 - .L_30)
	.align		4
.L_30:
        /*006c*/ 	.word	index@(.nv.constant0._Z16apply_map_kernelPKhPhPKii)
        /*0070*/ 	.short	0x0380
        /*0072*/ 	.short	0x001c


	//----- nvinfo : EIATTR_SW_WAR
	.align		4
.L_31:
        /*0074*/ 	.byte	0x04, 0x36
        /*0076*/ 	.short	(.L_33 - .L_32)
.L_32:
        /*0078*/ 	.word	0x00000008
.L_33:


//--------------------- .nv.info._Z18hist_kernel_atomicPKhPii --------------------------
	.section	.nv.info._Z18hist_kernel_atomicPKhPii,"",@"SHT_CUDA_INFO"
	.sectionflags	@""
	.align	4


	//----- nvinfo : EIATTR_CUDA_API_VERSION
	.align		4
        /*0000*/ 	.byte	0x04, 0x37
        /*0002*/ 	.short	(.L_35 - .L_34)
.L_34:
        /*0004*/ 	.word	0x00000082


	//----- nvinfo : EIATTR_KPARAM_INFO
	.align		4
.L_35:
        /*0008*/ 	.byte	0x04, 0x17
        /*000a*/ 	.short	(.L_37 - .L_36)
.L_36:
        /*000c*/ 	.word	0x00000000
        /*0010*/ 	.short	0x0002
        /*0012*/ 	.short	0x0010
        /*0014*/ 	.byte	0x00, 0xf0, 0x11, 0x00


	//----- nvinfo : EIATTR_KPARAM_INFO
	.align		4
.L_37:
        /*0018*/ 	.byte	0x04, 0x17
        /*001a*/ 	.short	(.L_39 - .L_38)
.L_38:
        /*001c*/ 	.word	0x00000000
        /*0020*/ 	.short	0x0001
        /*0022*/ 	.short	0x0008
        /*0024*/ 	.byte	0x00, 0xf5, 0x21, 0x00


	//----- nvinfo : EIATTR_KPARAM_INFO
	.align		4
.L_39:
        /*0028*/ 	.byte	0x04, 0x17
        /*002a*/ 	.short	(.L_41 - .L_40)
.L_40:
        /*002c*/ 	.word	0x00000000
        /*0030*/ 	.short	0x0000
        /*0032*/ 	.short	0x0000
        /*0034*/ 	.byte	0x00, 0xf5, 0x21, 0x00


	//----- nvinfo : EIATTR_SPARSE_MMA_MASK
	.align		4
.L_41:
        /*0038*/ 	.byte	0x03, 0x50
        /*003a*/ 	.short	0x0000


	//----- nvinfo : EIATTR_MAXREG_COUNT
	.align		4
        /*003c*/ 	.byte	0x03, 0x1b
        /*003e*/ 	.short	0x00ff


	//----- nvinfo : EIATTR_MERCURY_ISA_VERSION
	.align		4
        /*0040*/ 	.byte	0x03, 0x5f
        /*0042*/ 	.short	0x0101


	//----- nvinfo : EIATTR_VRC_CTA_INIT_COUNT
	.align		4
        /*0044*/ 	.byte	0x02, 0x4a
	.zero		1
	.zero		1


	//----- nvinfo : EIATTR_EXIT_INSTR_OFFSETS
	.align		4
        /*0048*/ 	.byte	0x04, 0x1c
        /*004a*/ 	.short	(.L_43 - .L_42)


	//   ....[0]....
.L_42:
        /*004c*/ 	.word	0x00000070


	//   ....[1]....
        /*0050*/ 	.word	0x00000110


	//----- nvinfo : EIATTR_CBANK_PARAM_SIZE
	.align		4
.L_43:
        /*0054*/ 	.byte	0x03, 0x19
        /*0056*/ 	.short	0x0014


	//----- nvinfo : EIATTR_PARAM_CBANK
	.align		4
        /*0058*/ 	.byte	0x04, 0x0a
        /*005a*/ 	.short	(.L_45 - .L_44)
	.align		4
.L_44:
        /*005c*/ 	.word	index@(.nv.constant0._Z18hist_kernel_atomicPKhPii)
        /*0060*/ 	.short	0x0380
        /*0062*/ 	.short	0x0014


	//----- nvinfo : EIATTR_SW_WAR
	.align		4
.L_45:
        /*0064*/ 	.byte	0x04, 0x36
        /*0066*/ 	.short	(.L_47 - .L_46)
.L_46:
        /*0068*/ 	.word	0x00000008
.L_47:


//--------------------- .nv.info._Z18rgb_to_gray_kernelPKhPhi --------------------------
	.section	.nv.info._Z18rgb_to_gray_kernelPKhPhi,"",@"SHT_CUDA_INFO"
	.sectionflags	@""
	.align	4


	//----- nvinfo : EIATTR_CUDA_API_VERSION
	.align		4
        /*0000*/ 	.byte	0x04, 0x37
        /*0002*/ 	.short	(.L_49 - .L_48)
.L_48:
        /*0004*/ 	.word	0x00000082


	//----- nvinfo : EIATTR_KPARAM_INFO
	.align		4
.L_49:
        /*0008*/ 	.byte	0x04, 0x17
        /*000a*/ 	.short	(.L_51 - .L_50)
.L_50:
        /*000c*/ 	.word	0x00000000
        /*0010*/ 	.short	0x0002
        /*0012*/ 	.short	0x0010
        /*0014*/ 	.byte	0x00, 0xf0, 0x11, 0x00


	//----- nvinfo : EIATTR_KPARAM_INFO
	.align		4
.L_51:
        /*0018*/ 	.byte	0x04, 0x17
        /*001a*/ 	.short	(.L_53 - .L_52)
.L_52:
        /*001c*/ 	.word	0x00000000
        /*0020*/ 	.short	0x0001
        /*0022*/ 	.short	0x0008
        /*0024*/ 	.byte	0x00, 0xf5, 0x21, 0x00


	//----- nvinfo : EIATTR_KPARAM_INFO
	.align		4
.L_53:
        /*0028*/ 	.byte	0x04, 0x17
        /*002a*/ 	.short	(.L_55 - .L_54)
.L_54:
        /*002c*/ 	.word	0x00000000
        /*0030*/ 	.short	0x0000
        /*0032*/ 	.short	0x0000
        /*0034*/ 	.byte	0x00, 0xf5, 0x21, 0x00


	//----- nvinfo : EIATTR_SPARSE_MMA_MASK
	.align		4
.L_55:
        /*0038*/ 	.byte	0x03, 0x50
        /*003a*/ 	.short	0x0000


	//----- nvinfo : EIATTR_MAXREG_COUNT
	.align		4
        /*003c*/ 	.byte	0x03, 0x1b
        /*003e*/ 	.short	0x00ff


	//----- nvinfo : EIATTR_MERCURY_ISA_VERSION
	.align		4
        /*0040*/ 	.byte	0x03, 0x5f
        /*0042*/ 	.short	0x0101


	//----- nvinfo : EIATTR_VRC_CTA_INIT_COUNT
	.align		4
        /*0044*/ 	.byte	0x02, 0x4a
	.zero		1
	.zero		1


	//----- nvinfo : EIATTR_EXIT_INSTR_OFFSETS
	.align		4
        /*0048*/ 	.byte	0x04, 0x1c
        /*004a*/ 	.short	(.L_57 - .L_56)


	//   ....[0]....
.L_56:
        /*004c*/ 	.word	0x00000070


	//   ....[1]....
        /*0050*/ 	.word	0x000001d0


	//----- nvinfo : EIATTR_CBANK_PARAM_SIZE
	.align		4
.L_57:
        /*0054*/ 	.byte	0x03, 0x19
        /*0056*/ 	.short	0x0014


	//----- nvinfo : EIATTR_PARAM_CBANK
	.align		4
        /*0058*/ 	.byte	0x04, 0x0a
        /*005a*/ 	.short	(.L_59 - .L_58)
	.align		4
.L_58:
        /*005c*/ 	.word	index@(.nv.constant0._Z18rgb_to_gray_kernelPKhPhi)
        /*0060*/ 	.short	0x0380
        /*0062*/ 	.short	0x0014


	//----- nvinfo : EIATTR_SW_WAR
	.align		4
.L_59:
        /*0064*/ 	.byte	0x04, 0x36
        /*0066*/ 	.short	(.L_61 - .L_60)
.L_60:
        /*0068*/ 	.word	0x00000008
.L_61:


//--------------------- .nv.callgraph             --------------------------
	.section	.nv.callgraph,"",@"SHT_CUDA_CALLGRAPH"
	.align	4
	.sectionentsize	8
	.align		4
        /*0000*/ 	.word	0x00000000
	.align		4
        /*0004*/ 	.word	0xffffffff
	.align		4
        /*0008*/ 	.word	0x00000000
	.align		4
        /*000c*/ 	.word	0xfffffffe
	.align		4
        /*0010*/ 	.word	0x00000000
	.align		4
        /*0014*/ 	.word	0xfffffffd
	.align		4
        /*0018*/ 	.word	0x00000000
	.align		4
        /*001c*/ 	.word	0xfffffffc


//--------------------- .text._Z16apply_map_kernelPKhPhPKii --------------------------
	.section	.text._Z16apply_map_kernelPKhPhPKii,"ax",@progbits
	.align	128
        .global         _Z16apply_map_kernelPKhPhPKii
        .type           _Z16apply_map_kernelPKhPhPKii,@function
        .size           _Z16apply_map_kernelPKhPhPKii,(.L_x_3 - _Z16apply_map_kernelPKhPhPKii)
        .other          _Z16apply_map_kernelPKhPhPKii,@"STO_CUDA_ENTRY STV_DEFAULT"
_Z16apply_map_kernelPKhPhPKii:
.text._Z16apply_map_kernelPKhPhPKii:
[----:B------:R-:W-:Y:S01]  /*0000*/  LDC R1, c[0x0][0x37c] ;  /* 0x0000df00ff017b82 */ /* 0x000fe20000000800 */
[----:B------:R-:W0:Y:S01]  /*0010*/  S2R R6, SR_CTAID.X ;  /* 0x0000000000067919 */ /* 0x000e220000002500 */
[----:B------:R-:W0:Y:S01]  /*0020*/  LDCU UR4, c[0x0][0x360] ;  /* 0x00006c00ff0477ac */ /* 0x000e220008000800 */
[----:B------:R-:W0:Y:S01]  /*0030*/  S2R R3, SR_TID.X ;  /* 0x0000000000037919 */ /* 0x000e220000002100 */
[----:B------:R-:W1:Y:S01]  /*0040*/  LDCU UR5, c[0x0][0x398] ;  /* 0x00007300ff0577ac */ /* 0x000e620008000800 */
[----:B0-----:R-:W-:-:S05]  /*0050*/  IMAD R6, R6, UR4, R3 ;  /* 0x0000000406067c24 */ /* 0x001fca000f8e0203 */
[----:B-1----:R-:W-:-:S13]  /*0060*/  ISETP.GE.AND P0, PT, R6, UR5, PT ;  /* 0x0000000506007c0c */ /* 0x002fda000bf06270 */
[----:B------:R-:W-:Y:S05]  /*0070*/  @P0 EXIT ;  /* 0x000000000000094d */ /* 0x000fea0003800000 */
[----:B------:R-:W0:Y:S01]  /*0080*/  LDCU.128 UR8, c[0x0][0x380] ;  /* 0x00007000ff0877ac */ /* 0x000e220008000c00 */
[----:B------:R-:W-:Y:S01]  /*0090*/  SHF.R.S32.HI R0, RZ, 0x1f, R6 ;  /* 0x0000001fff007819 */ /* 0x000fe20000011406 */
[----:B------:R-:W1:Y:S01]  /*00a0*/  LDC.64 R2, c[0x0][0x390] ;  /* 0x0000e400ff027b82 */ /* 0x000e620000000a00 */
[----:B------:R-:W2:Y:S01]  /*00b0*/  LDCU.64 UR4, c[0x0][0x358] ;  /* 0x00006b00ff0477ac */ /* 0x000ea20008000a00 */
[----:B0-----:R-:W-:-:S04]  /*00c0*/  IADD3 R4, P0, PT, R6, UR8, RZ ;  /* 0x0000000806047c10 */ /* 0x001fc8000ff1e0ff */
[----:B------:R-:W-:-:S06]  /*00d0*/  IADD3.X R5, PT, PT, R0, UR9, RZ, P0, !PT ;  /* 0x0000000900057c10 */ /* 0x000fcc00087fe4ff */
[----:B--2---:R-:W1:Y:S01]  /*00e0*/  LDG.E.U8 R5, desc[UR4][R4.64] ;  /* 0x0000000404057981 */ /* 0x004e62000c1e1100 */
[----:B------:R-:W-:Y:S01]  /*00f0*/  IADD3 R6, P0, PT, R6, UR10, RZ ;  /* 0x0000000a06067c10 */ /* 0x000fe2000ff1e0ff */
[----:B-1----:R-:W-:-:S06]  /*0100*/  IMAD.WIDE.U32 R2, R5, 0x4, R2 ;  /* 0x0000000405027825 */ /* 0x002fcc00078e0002 */
[----:B------:R-:W2:Y:S01]  /*0110*/  LDG.E R3, desc[UR4][R2.64] ;  /* 0x0000000402037981 */ /* 0x000ea2000c1e1900 */
[----:B------:R-:W-:-:S05]  /*0120*/  IADD3.X R7, PT, PT, R0, UR11, RZ, P0, !PT ;  /* 0x0000000b00077c10 */ /* 0x000fca00087fe4ff */
[----:B--2---:R-:W-:Y:S01]  /*0130*/  STG.E.U8 desc[UR4][R6.64], R3 ;  /* 0x0000000306007986 */ /* 0x004fe2000c101104 */
[----:B------:R-:W-:Y:S05]  /*0140*/  EXIT ;  /* 0x000000000000794d */ /* 0x000fea0003800000 */
.L_x_0:
[----:B------:R-:W-:-:S00]  /*0150*/  BRA `(.L_x_0) ;  /* 0xfffffffc00fc7947 */ /* 0x000fc0000383ffff */
[----:B------:R-:W-:-:S00]  /*0160*/  NOP ;  /* 0x0000000000007918 */ /* 0x000fc00000000000 */
        /* <DEDUP_REMOVED lines=9> */
.L_x_3:


//--------------------- .text._Z18hist_kernel_atomicPKhPii --------------------------
	.section	.text._Z18hist_kernel_atomicPKhPii,"ax",@progbits
	.align	128
        .global         _Z18hist_kernel_atomicPKhPii
        .type           _Z18hist_kernel_atomicPKhPii,@function
        .size           _Z18hist_kernel_atomicPKhPii,(.L_x_4 - _Z18hist_kernel_atomicPKhPii)
        .other          _Z18hist_kernel_atomicPKhPii,@"STO_CUDA_ENTRY STV_DEFAULT"
_Z18hist_kernel_atomicPKhPii:
.text._Z18hist_kernel_atomicPKhPii:
        /* <DEDUP_REMOVED lines=8> */
[----:B------:R-:W0:Y:S01]  /*0080*/  LDCU.64 UR6, c[0x0][0x380] ;  /* 0x00007000ff0677ac */ /* 0x000e220008000a00 */
[----:B------:R-:W1:Y:S01]  /*0090*/  LDC.64 R2, c[0x0][0x388] ;  /* 0x0000e200ff027b82 */ /* 0x000e620000000a00 */
[----:B------:R-:W2:Y:S01]  /*00a0*/  LDCU.64 UR4, c[0x0][0x358] ;  /* 0x00006b00ff0477ac */ /* 0x000ea20008000a00 */
[----:B0-----:R-:W-:-:S04]  /*00b0*/  IADD3 R4, P0, PT, R0, UR6, RZ ;  /* 0x0000000600047c10 */ /* 0x001fc8000ff1e0ff */
[----:B------:R-:W-:-:S06]  /*00c0*/  LEA.HI.X.SX32 R5, R0, UR7, 0x1, P0 ;  /* 0x0000000700057c11 */ /* 0x000fcc00080f0eff */
[----:B--2---:R-:W1:Y:S01]  /*00d0*/  LDG.E.U8 R5, desc[UR4][R4.64] ;  /* 0x0000000404057981 */ /* 0x004e62000c1e1100 */
[----:B------:R-:W-:Y:S02]  /*00e0*/  HFMA2 R7, -RZ, RZ, 0, 5.9604644775390625e-08 ;  /* 0x00000001ff077431 */ /* 0x000fe400000001ff */
[----:B-1----:R-:W-:-:S05]  /*00f0*/  IMAD.WIDE.U32 R2, R5, 0x4, R2 ;  /* 0x0000000405027825 */ /* 0x002fca00078e0002 */
[----:B------:R-:W-:Y:S01]  /*0100*/  REDG.E.ADD.STRONG.GPU desc[UR4][R2.64], R7 ;  /* 0x000000070200798e */ /* 0x000fe2000c12e104 */
[----:B------:R-:W-:Y:S05]  /*0110*/  EXIT ;  /* 0x000000000000794d */ /* 0x000fea0003800000 */
.L_x_1:
        /* <DEDUP_REMOVED lines=14> */
.L_x_4:


//--------------------- .text._Z18rgb_to_gray_kernelPKhPhi --------------------------
	.section	.text._Z18rgb_to_gray_kernelPKhPhi,"ax",@progbits
	.align	128
        .global         _Z18rgb_to_gray_kernelPKhPhi
        .type           _Z18rgb_to_gray_kernelPKhPhi,@function
        .size           _Z18rgb_to_gray_kernelPKhPhi,(.L_x_5 - _Z18rgb_to_gray_kernelPKhPhi)
        .other          _Z18rgb_to_gray_kernelPKhPhi,@"STO_CUDA_ENTRY STV_DEFAULT"
_Z18rgb_to_gray_kernelPKhPhi:
.text._Z18rgb_to_gray_kernelPKhPhi:
        /* <DEDUP_REMOVED lines=9> */
[----:B------:R-:W-:Y:S01]  /*0090*/  IMAD R3, R0, 0x3, RZ ;  /* 0x0000000300037824 */ /* 0x000fe200078e02ff */
[----:B------:R-:W1:Y:S04]  /*00a0*/  LDCU.64 UR4, c[0x0][0x358] ;  /* 0x00006b00ff0477ac */ /* 0x000e680008000a00 */
[----:B0-----:R-:W-:-:S04]  /*00b0*/  IADD3 R2, P0, PT, R3, UR8, RZ ;  /* 0x0000000803027c10 */ /* 0x001fc8000ff1e0ff */
[----:B------:R-:W-:-:S05]  /*00c0*/  LEA.HI.X.SX32 R3, R3, UR9, 0x1, P0 ;  /* 0x0000000903037c11 */ /* 0x000fca00080f0eff */
[----:B-1----:R-:W2:Y:S04]  /*00d0*/  LDG.E.U8 R5, desc[UR4][R2.64+0x1] ;  /* 0x0000010402057981 */ /* 0x002ea8000c1e1100 */
[----:B------:R-:W3:Y:S04]  /*00e0*/  LDG.E.U8 R4, desc[UR4][R2.64] ;  /* 0x0000000402047981 */ /* 0x000ee8000c1e1100 */
[----:B------:R-:W4:Y:S01]  /*00f0*/  LDG.E.U8 R6, desc[UR4][R2.64+0x2] ;  /* 0x0000020402067981 */ /* 0x000f22000c1e1100 */
[----:B--2---:R-:W-:Y:S02]  /*0100*/  I2FP.F32.U32 R5, R5 ;  /* 0x0000000500057245 */ /* 0x004fe40000201000 */
[----:B---3--:R-:W-:-:S03]  /*0110*/  I2FP.F32.U32 R4, R4 ;  /* 0x0000000400047245 */ /* 0x008fc60000201000 */
[----:B------:R-:W-:Y:S01]  /*0120*/  FMUL R5, R5, 0.58700001239776611328 ;  /* 0x3f1645a205057820 */ /* 0x000fe20000400000 */
[----:B----4-:R-:W-:-:S03]  /*0130*/  I2FP.F32.U32 R7, R6 ;  /* 0x0000000600077245 */ /* 0x010fc60000201000 */
[----:B------:R-:W-:-:S04]  /*0140*/  FFMA R4, R4, 0.29899999499320983887, R5 ;  /* 0x3e99168704047823 */ /* 0x000fc80000000005 */
[----:B------:R-:W-:-:S04]  /*0150*/  FFMA R4, R7, 0.11400000005960464478, R4 ;  /* 0x3de978d507047823 */ /* 0x000fc80000000004 */
[----:B------:R-:W-:Y:S01]  /*0160*/  FADD R6, R4, 0.5 ;  /* 0x3f00000004067421 */ /* 0x000fe20000000000 */
[----:B------:R-:W-:-:S04]  /*0170*/  IADD3 R4, P0, PT, R0, UR10, RZ ;  /* 0x0000000a00047c10 */ /* 0x000fc8000ff1e0ff */
[----:B------:R-:W-:Y:S01]  /*0180*/  LEA.HI.X.SX32 R5, R0, UR11, 0x1, P0 ;  /* 0x0000000b00057c11 */ /* 0x000fe200080f0eff */
[----:B------:R-:W0:Y:S02]  /*0190*/  F2I.FLOOR.NTZ R6, R6 ;  /* 0x0000000600067305 */ /* 0x000e240000207100 */
[----:B0-----:R-:W-:-:S04]  /*01a0*/  VIMNMX R7, PT, PT, RZ, R6, !PT ;  /* 0x00000006ff077248 */ /* 0x001fc80007fe0100 */
[----:B------:R-:W-:-:S05]  /*01b0*/  VIMNMX R7, PT, PT, R7, 0xff, PT ;  /* 0x000000ff07077848 */ /* 0x000fca0003fe0100 */
[----:B------:R-:W-:Y:S01]  /*01c0*/  STG.E.U8 desc[UR4][R4.64], R7 ;  /* 0x0000000704007986 */ /* 0x000fe2000c101104 */
[----:B------:R-:W-:Y:S05]  /*01d0*/  EXIT ;  /* 0x000000000000794d */ /* 0x000fea0003800000 */
.L_x_2:
        /* <DEDUP_REMOVED lines=10> */
.L_x_5:


//--------------------- .nv.shared.reserved.0     --------------------------
	.section	.nv.shared.reserved.0,"aw",@nobits
	.weak		__nv_reservedSMEM_offset_0_alias
	.size		__nv_reservedSMEM_offset_0_alias, 0, 64
	.other		__nv_reservedSMEM_offset_0_alias,@"STO_CUDA_RESERVED_SHARED STV_DEFAULT"
__nv_reservedSMEM_offset_0_alias:
	.zero		0
	.zero		64


//--------------------- .nv.constant0._Z16apply_map_kernelPKhPhPKii --------------------------
	.section	.nv.constant0._Z16apply_map_kernelPKhPhPKii,"a",@progbits
	.sectionflags	@""
	.align	4
.nv.constant0._Z16apply_map_kernelPKhPhPKii:
	.zero		924


//--------------------- .nv.constant0._Z18hist_kernel_atomicPKhPii --------------------------
	.section	.nv.constant0._Z18hist_kernel_atomicPKhPii,"a",@progbits
	.sectionflags	@""
	.align	4
.nv.constant0._Z18hist_kernel_atomicPKhPii:
	.zero		916


//--------------------- .nv.constant0._Z18rgb_to_gray_kernelPKhPhi --------------------------
	.section	.nv.constant0._Z18rgb_to_gray_kernelPKhPhi,"a",@progbits
	.sectionflags	@""
	.align	4
.nv.constant0._Z18rgb_to_gray_kernelPKhPhi:
	.zero		916


//--------------------- SYMBOLS --------------------------

	.type		.nv.reservedSmem.offset0,@object
	.size		.nv.reservedSmem.offset0,0x4
